//
// Generated by NVIDIA NVVM Compiler
//
// Compiler Build ID: CL-36424714
// Cuda compilation tools, release 13.0, V13.0.88
// Based on NVVM 20.0.0
//

.version 9.0
.target sm_100
.address_size 64

	// .globl	_Z12matMulKernelPKfS0_Pfiii

.visible .entry _Z12matMulKernelPKfS0_Pfiii(
	.param .u64 .ptr .align 1 _Z12matMulKernelPKfS0_Pfiii_param_0,
	.param .u64 .ptr .align 1 _Z12matMulKernelPKfS0_Pfiii_param_1,
	.param .u64 .ptr .align 1 _Z12matMulKernelPKfS0_Pfiii_param_2,
	.param .u32 _Z12matMulKernelPKfS0_Pfiii_param_3,
	.param .u32 _Z12matMulKernelPKfS0_Pfiii_param_4,
	.param .u32 _Z12matMulKernelPKfS0_Pfiii_param_5
)
{
	.reg .pred 	%p<13>;
	.reg .b32 	%r<41>;
	.reg .b32 	%f<68>;
	.reg .b64 	%rd<53>;

	ld.param.u64 	%rd7, [_Z12matMulKernelPKfS0_Pfiii_param_0];
	ld.param.u64 	%rd8, [_Z12matMulKernelPKfS0_Pfiii_param_1];
	ld.param.u64 	%rd6, [_Z12matMulKernelPKfS0_Pfiii_param_2];
	ld.param.u32 	%r20, [_Z12matMulKernelPKfS0_Pfiii_param_3];
	ld.param.u32 	%r18, [_Z12matMulKernelPKfS0_Pfiii_param_4];
	ld.param.u32 	%r19, [_Z12matMulKernelPKfS0_Pfiii_param_5];
	cvta.to.global.u64 	%rd1, %rd8;
	cvta.to.global.u64 	%rd2, %rd7;
	mov.u32 	%r21, %ctaid.y;
	mov.u32 	%r22, %ntid.y;
	mov.u32 	%r23, %tid.y;
	mad.lo.s32 	%r1, %r21, %r22, %r23;
	mov.u32 	%r24, %ctaid.x;
	mov.u32 	%r25, %ntid.x;
	mov.u32 	%r26, %tid.x;
	mad.lo.s32 	%r2, %r24, %r25, %r26;
	setp.ge.s32 	%p1, %r1, %r20;
	setp.ge.s32 	%p2, %r2, %r19;
	or.pred  	%p3, %p1, %p2;
	@%p3 bra 	$L__BB0_14;
	setp.lt.s32 	%p4, %r18, 1;
	mov.f32 	%f67, 0f00000000;
	@%p4 bra 	$L__BB0_13;
	mul.lo.s32 	%r3, %r18, %r1;
	and.b32  	%r4, %r18, 7;
	setp.lt.u32 	%p5, %r18, 8;
	mov.f32 	%f67, 0f00000000;
	mov.b32 	%r39, 0;
	@%p5 bra 	$L__BB0_5;
	and.b32  	%r39, %r18, 2147483640;
	neg.s32 	%r37, %r39;
	shl.b32 	%r7, %r19, 3;
	mul.wide.u32 	%rd9, %r3, 4;
	add.s64 	%rd10, %rd9, %rd2;
	add.s64 	%rd52, %rd10, 16;
	mov.f32 	%f67, 0f00000000;
	mul.wide.s32 	%rd13, %r19, 4;
	mov.u32 	%r36, %r2;
$L__BB0_4:
	.pragma "nounroll";
	ld.global.nc.f32 	%f17, [%rd52+-16];
	mul.wide.s32 	%rd11, %r36, 4;
	add.s64 	%rd12, %rd1, %rd11;
	ld.global.nc.f32 	%f18, [%rd12];
	fma.rn.f32 	%f19, %f17, %f18, %f67;
	ld.global.nc.f32 	%f20, [%rd52+-12];
	add.s64 	%rd14, %rd12, %rd13;
	ld.global.nc.f32 	%f21, [%rd14];
	fma.rn.f32 	%f22, %f20, %f21, %f19;
	ld.global.nc.f32 	%f23, [%rd52+-8];
	add.s64 	%rd15, %rd14, %rd13;
	ld.global.nc.f32 	%f24, [%rd15];
	fma.rn.f32 	%f25, %f23, %f24, %f22;
	ld.global.nc.f32 	%f26, [%rd52+-4];
	add.s64 	%rd16, %rd15, %rd13;
	ld.global.nc.f32 	%f27, [%rd16];
	fma.rn.f32 	%f28, %f26, %f27, %f25;
	ld.global.nc.f32 	%f29, [%rd52];
	add.s64 	%rd17, %rd16, %rd13;
	ld.global.nc.f32 	%f30, [%rd17];
	fma.rn.f32 	%f31, %f29, %f30, %f28;
	ld.global.nc.f32 	%f32, [%rd52+4];
	add.s64 	%rd18, %rd17, %rd13;
	ld.global.nc.f32 	%f33, [%rd18];
	fma.rn.f32 	%f34, %f32, %f33, %f31;
	ld.global.nc.f32 	%f35, [%rd52+8];
	add.s64 	%rd19, %rd18, %rd13;
	ld.global.nc.f32 	%f36, [%rd19];
	fma.rn.f32 	%f37, %f35, %f36, %f34;
	ld.global.nc.f32 	%f38, [%rd52+12];
	add.s64 	%rd20, %rd19, %rd13;
	ld.global.nc.f32 	%f39, [%rd20];
	fma.rn.f32 	%f67, %f38, %f39, %f37;
	add.s32 	%r37, %r37, 8;
	add.s32 	%r36, %r36, %r7;
	add.s64 	%rd52, %rd52, 32;
	setp.ne.s32 	%p6, %r37, 0;
	@%p6 bra 	$L__BB0_4;
$L__BB0_5:
	setp.eq.s32 	%p7, %r4, 0;
	@%p7 bra 	$L__BB0_13;
	and.b32  	%r13, %r18, 3;
	setp.lt.u32 	%p8, %r4, 4;
	@%p8 bra 	$L__BB0_8;
	add.s32 	%r28, %r39, %r3;
	mul.wide.u32 	%rd21, %r28, 4;
	add.s64 	%rd22, %rd2, %rd21;
	ld.global.nc.f32 	%f41, [%rd22];
	mad.lo.s32 	%r29, %r39, %r19, %r2;
	mul.wide.s32 	%rd23, %r29, 4;
	add.s64 	%rd24, %rd1, %rd23;
	ld.global.nc.f32 	%f42, [%rd24];
	fma.rn.f32 	%f43, %f41, %f42, %f67;
	cvt.u64.u32 	%rd25, %r3;
	cvt.u64.u32 	%rd26, %r39;
	add.s64 	%rd27, %rd26, %rd25;
	shl.b64 	%rd28, %rd27, 2;
	add.s64 	%rd29, %rd2, %rd28;
	ld.global.nc.f32 	%f44, [%rd29+4];
	mul.wide.s32 	%rd30, %r19, 4;
	add.s64 	%rd31, %rd24, %rd30;
	ld.global.nc.f32 	%f45, [%rd31];
	fma.rn.f32 	%f46, %f44, %f45, %f43;
	ld.global.nc.f32 	%f47, [%rd29+8];
	add.s64 	%rd32, %rd31, %rd30;
	ld.global.nc.f32 	%f48, [%rd32];
	fma.rn.f32 	%f49, %f47, %f48, %f46;
	ld.global.nc.f32 	%f50, [%rd29+12];
	add.s64 	%rd33, %rd32, %rd30;
	ld.global.nc.f32 	%f51, [%rd33];
	fma.rn.f32 	%f67, %f50, %f51, %f49;
	add.s32 	%r39, %r39, 4;
$L__BB0_8:
	setp.eq.s32 	%p9, %r13, 0;
	@%p9 bra 	$L__BB0_13;
	setp.eq.s32 	%p10, %r13, 1;
	@%p10 bra 	$L__BB0_11;
	add.s32 	%r30, %r39, %r3;
	mul.wide.u32 	%rd34, %r30, 4;
	add.s64 	%rd35, %rd2, %rd34;
	ld.global.nc.f32 	%f53, [%rd35];
	mad.lo.s32 	%r31, %r39, %r19, %r2;
	mul.wide.s32 	%rd36, %r31, 4;
	add.s64 	%rd37, %rd1, %rd36;
	ld.global.nc.f32 	%f54, [%rd37];
	fma.rn.f32 	%f55, %f53, %f54, %f67;
	cvt.u64.u32 	%rd38, %r3;
	cvt.u64.u32 	%rd39, %r39;
	add.s64 	%rd40, %rd39, %rd38;
	shl.b64 	%rd41, %rd40, 2;
	add.s64 	%rd42, %rd2, %rd41;
	ld.global.nc.f32 	%f56, [%rd42+4];
	mul.wide.s32 	%rd43, %r19, 4;
	add.s64 	%rd44, %rd37, %rd43;
	ld.global.nc.f32 	%f57, [%rd44];
	fma.rn.f32 	%f67, %f56, %f57, %f55;
	add.s32 	%r39, %r39, 2;
$L__BB0_11:
	and.b32  	%r32, %r18, 1;
	setp.eq.b32 	%p11, %r32, 1;
	not.pred 	%p12, %p11;
	@%p12 bra 	$L__BB0_13;
	add.s32 	%r33, %r39, %r3;
	mul.wide.u32 	%rd45, %r33, 4;
	add.s64 	%rd46, %rd2, %rd45;
	ld.global.nc.f32 	%f58, [%rd46];
	mad.lo.s32 	%r34, %r39, %r19, %r2;
	mul.wide.s32 	%rd47, %r34, 4;
	add.s64 	%rd48, %rd1, %rd47;
	ld.global.nc.f32 	%f59, [%rd48];
	fma.rn.f32 	%f67, %f58, %f59, %f67;
$L__BB0_13:
	mad.lo.s32 	%r35, %r19, %r1, %r2;
	cvta.to.global.u64 	%rd49, %rd6;
	mul.wide.s32 	%rd50, %r35, 4;
	add.s64 	%rd51, %rd49, %rd50;
	st.global.f32 	[%rd51], %f67;
$L__BB0_14:
	ret;

}


// ===== COMPILED SASS (sm_100) =====

	.target	sm_100

	.elftype	@"ET_EXEC"


//--------------------- .note.nv.tkinfo           --------------------------
	.section	.note.nv.tkinfo,"",@"SHT_NOTE"
	.sectionflags	@"SHF_NOTE_NV_TKINFO"
	.tkinfo
        /*0018*/ 	.word	0x00000002
        /*0030*/ 	.string	""
        /*0030*/ 	.string	"ptxas"
        /*0030*/ 	.string	"Cuda compilation tools, release 13.0, V13.0.88"
        /*0030*/ 	.string	"Build cuda_13.0.r13.0/compiler.36424714_0"
        /*0030*/ 	.string	"-arch sm_100 -m 64 "



//--------------------- .note.nv.cuinfo           --------------------------
	.section	.note.nv.cuinfo,"",@"SHT_NOTE"
	.sectionflags	@"SHF_NOTE_NV_CUINFO"
        /*0018*/ 	.short	0x0002
        /*001a*/ 	.short	0x0064
        /*001c*/ 	.short	0x0082
	.zero		2


//--------------------- .nv.info                  --------------------------
	.section	.nv.info,"",@"SHT_CUDA_INFO"
	.align	4


	//----- nvinfo : EIATTR_REGCOUNT
	.align		4
        /*0000*/ 	.byte	0x04, 0x2f
        /*0002*/ 	.short	(.L_1 - .L_0)
	.align		4
.L_0:
        /*0004*/ 	.word	index@(_Z12matMulKernelPKfS0_Pfiii)
        /*0008*/ 	.word	0x00000020


	//----- nvinfo : EIATTR_FRAME_SIZE
	.align		4
.L_1:
        /*000c*/ 	.byte	0x04, 0x11
        /*000e*/ 	.short	(.L_3 - .L_2)
	.align		4
.L_2:
        /*0010*/ 	.word	index@(_Z12matMulKernelPKfS0_Pfiii)
        /*0014*/ 	.word	0x00000000


	//----- nvinfo : EIATTR_MIN_STACK_SIZE
	.align		4
.L_3:
        /*0018*/ 	.byte	0x04, 0x12
        /*001a*/ 	.short	(.L_5 - .L_4)
	.align		4
.L_4:
        /*001c*/ 	.word	index@(_Z12matMulKernelPKfS0_Pfiii)
        /*0020*/ 	.word	0x00000000
.L_5:


//--------------------- .nv.compat                --------------------------
	.section	.nv.compat,"",@"SHT_CUDA_COMPAT_INFO"
	.align	4
        /*0000*/ 	.byte	0x02, 0x09, 0x00, 0x00, 0x02, 0x02, 0x01, 0x00, 0x02, 0x05, 0x05, 0x00, 0x03, 0x07, 0x01, 0x01
        /*0010*/ 	.byte	0x02, 0x03, 0x00, 0x00, 0x02, 0x06, 0x01, 0x00, 0x04, 0x0b, 0x08, 0x00, 0x09, 0x00, 0x00, 0x00
        /*0020*/ 	.byte	0x00, 0x00, 0x00, 0x00


//--------------------- .nv.info._Z12matMulKernelPKfS0_Pfiii --------------------------
	.section	.nv.info._Z12matMulKernelPKfS0_Pfiii,"",@"SHT_CUDA_INFO"
	.sectionflags	@""
	.align	4


	//----- nvinfo : EIATTR_CUDA_API_VERSION
	.align		4
        /*0000*/ 	.byte	0x04, 0x37
        /*0002*/ 	.short	(.L_7 - .L_6)
.L_6:
        /*0004*/ 	.word	0x00000082


	//----- nvinfo : EIATTR_KPARAM_INFO
	.align		4
.L_7:
        /*0008*/ 	.byte	0x04, 0x17
        /*000a*/ 	.short	(.L_9 - .L_8)
.L_8:
        /*000c*/ 	.word	0x00000000
        /*0010*/ 	.short	0x0005
        /*0012*/ 	.short	0x0020
        /*0014*/ 	.byte	0x00, 0xf0, 0x11, 0x00


	//----- nvinfo : EIATTR_KPARAM_INFO
	.align		4
.L_9:
        /*0018*/ 	.byte	0x04, 0x17
        /*001a*/ 	.short	(.L_11 - .L_10)
.L_10:
        /*001c*/ 	.word	0x00000000
        /*0020*/ 	.short	0x0004
        /*0022*/ 	.short	0x001c
        /*0024*/ 	.byte	0x00, 0xf0, 0x11, 0x00


	//----- nvinfo : EIATTR_KPARAM_INFO
	.align		4
.L_11:
        /*0028*/ 	.byte	0x04, 0x17
        /*002a*/ 	.short	(.L_13 - .L_12)
.L_12:
        /*002c*/ 	.word	0x00000000
        /*0030*/ 	.short	0x0003
        /*0032*/ 	.short	0x0018
        /*0034*/ 	.byte	0x00, 0xf0, 0x11, 0x00


	//----- nvinfo : EIATTR_KPARAM_INFO
	.align		4
.L_13:
        /*0038*/ 	.byte	0x04, 0x17
        /*003a*/ 	.short	(.L_15 - .L_14)
.L_14:
        /*003c*/ 	.word	0x00000000
        /*0040*/ 	.short	0x0002
        /*0042*/ 	.short	0x0010
        /*0044*/ 	.byte	0x00, 0xf5, 0x21, 0x00


	//----- nvinfo : EIATTR_KPARAM_INFO
	.align		4
.L_15:
        /*0048*/ 	.byte	0x04, 0x17
        /*004a*/ 	.short	(.L_17 - .L_16)
.L_16:
        /*004c*/ 	.word	0x00000000
        /*0050*/ 	.short	0x0001
        /*0052*/ 	.short	0x0008
        /*0054*/ 	.byte	0x00, 0xf5, 0x21, 0x00


	//----- nvinfo : EIATTR_KPARAM_INFO
	.align		4
.L_17:
        /*0058*/ 	.byte	0x04, 0x17
        /*005a*/ 	.short	(.L_19 - .L_18)
.L_18:
        /*005c*/ 	.word	0x00000000
        /*0060*/ 	.short	0x0000
        /*0062*/ 	.short	0x0000
        /*0064*/ 	.byte	0x00, 0xf5, 0x21, 0x00


	//----- nvinfo : EIATTR_SPARSE_MMA_MASK
	.align		4
.L_19:
        /*0068*/ 	.byte	0x03, 0x50
        /*006a*/ 	.short	0x0000


	//----- nvinfo : EIATTR_MAXREG_COUNT
	.align		4
        /*006c*/ 	.byte	0x03, 0x1b
        /*006e*/ 	.short	0x00ff


	//----- nvinfo : EIATTR_MERCURY_ISA_VERSION
	.align		4
        /*0070*/ 	.byte	0x03, 0x5f
        /*0072*/ 	.short	0x0101


	//----- nvinfo : EIATTR_VRC_CTA_INIT_COUNT
	.align		4
        /*0074*/ 	.byte	0x02, 0x4a
	.zero		1
	.zero		1


	//----- nvinfo : EIATTR_EXIT_INSTR_OFFSETS
	.align		4
        /*0078*/ 	.byte	0x04, 0x1c
        /*007a*/ 	.short	(.L_21 - .L_20)


	//   ....[0]....
.L_20:
        /*007c*/ 	.word	0x000000d0


	//   ....[1]....
        /*0080*/ 	.word	0x000008f0


	//----- nvinfo : EIATTR_CBANK_PARAM_SIZE
	.align		4
.L_21:
        /*0084*/ 	.byte	0x03, 0x19
        /*0086*/ 	.short	0x0024


	//----- nvinfo : EIATTR_PARAM_CBANK
	.align		4
        /*0088*/ 	.byte	0x04, 0x0a
        /*008a*/ 	.short	(.L_23 - .L_22)
	.align		4
.L_22:
        /*008c*/ 	.word	index@(.nv.constant0._Z12matMulKernelPKfS0_Pfiii)
        /*0090*/ 	.short	0x0380
        /*0092*/ 	.short	0x0024


	//----- nvinfo : EIATTR_SW_WAR
	.align		4
.L_23:
        /*0094*/ 	.byte	0x04, 0x36
        /*0096*/ 	.short	(.L_25 - .L_24)
.L_24:
        /*0098*/ 	.word	0x00000008
.L_25:


//--------------------- .nv.callgraph             --------------------------
	.section	.nv.callgraph,"",@"SHT_CUDA_CALLGRAPH"
	.align	4
	.sectionentsize	8
	.align		4
        /*0000*/ 	.word	0x00000000
	.align		4
        /*0004*/ 	.word	0xffffffff
	.align		4
        /*0008*/ 	.word	0x00000000
	.align		4
        /*000c*/ 	.word	0xfffffffe
	.align		4
        /*0010*/ 	.word	0x00000000
	.align		4
        /*0014*/ 	.word	0xfffffffd
	.align		4
        /*0018*/ 	.word	0x00000000
	.align		4
        /*001c*/ 	.word	0xfffffffc


//--------------------- .text._Z12matMulKernelPKfS0_Pfiii --------------------------
	.section	.text._Z12matMulKernelPKfS0_Pfiii,"ax",@progbits
	.align	128
        .global         _Z12matMulKernelPKfS0_Pfiii
        .type           _Z12matMulKernelPKfS0_Pfiii,@function
        .size           _Z12matMulKernelPKfS0_Pfiii,(.L_x_5 - _Z12matMulKernelPKfS0_Pfiii)
        .other          _Z12matMulKernelPKfS0_Pfiii,@"STO_CUDA_ENTRY STV_DEFAULT"
_Z12matMulKernelPKfS0_Pfiii:
.text._Z12matMulKernelPKfS0_Pfiii:
[----:B------:R-:W-:Y:S01]  /*0000*/  LDC R1, c[0x0][0x37c] ;  /* 0x0000df00ff017b82 */ /* 0x000fe20000000800 */
[----:B------:R-:W0:Y:S07]  /*0010*/  S2R R5, SR_TID.X ;  /* 0x0000000000057919 */ /* 0x000e2e0000002100 */
[----:B------:R-:W1:Y:S01]  /*0020*/  LDC R16, c[0x0][0x364] ;  /* 0x0000d900ff107b82 */ /* 0x000e620000000800 */
[----:B------:R-:W2:Y:S01]  /*0030*/  LDCU UR6, c[0x0][0x398] ;  /* 0x00007300ff0677ac */ /* 0x000ea20008000800 */
[----:B------:R-:W1:Y:S06]  /*0040*/  S2R R3, SR_TID.Y ;  /* 0x0000000000037919 */ /* 0x000e6c0000002200 */
[----:B------:R-:W0:Y:S08]  /*0050*/  S2UR UR5, SR_CTAID.X ;  /* 0x00000000000579c3 */ /* 0x000e300000002500 */
[----:B------:R-:W0:Y:S08]  /*0060*/  LDC R0, c[0x0][0x360] ;  /* 0x0000d800ff007b82 */ /* 0x000e300000000800 */
[----:B------:R-:W1:Y:S08]  /*0070*/  S2UR UR4, SR_CTAID.Y ;  /* 0x00000000000479c3 */ /* 0x000e700000002600 */
[----:B------:R-:W3:Y:S01]  /*0080*/  LDC R17, c[0x0][0x3a0] ;  /* 0x0000e800ff117b82 */ /* 0x000ee20000000800 */
[----:B0-----:R-:W-:-:S02]  /*0090*/  IMAD R0, R0, UR5, R5 ;  /* 0x0000000500007c24 */ /* 0x001fc4000f8e0205 */
[----:B-1----:R-:W-:-:S03]  /*00a0*/  IMAD R16, R16, UR4, R3 ;  /* 0x0000000410107c24 */ /* 0x002fc6000f8e0203 */
[----:B---3--:R-:W-:-:S04]  /*00b0*/  ISETP.GE.AND P0, PT, R0, R17, PT ;  /* 0x000000110000720c */ /* 0x008fc80003f06270 */
[----:B--2---:R-:W-:-:S13]  /*00c0*/  ISETP.GE.OR P0, PT, R16, UR6, P0 ;  /* 0x0000000610007c0c */ /* 0x004fda0008706670 */
[----:B------:R-:W-:Y:S05]  /*00d0*/  @P0 EXIT ;  /* 0x000000000000094d */ /* 0x000fea0003800000 */
[----:B------:R-:W0:Y:S01]  /*00e0*/  LDC R19, c[0x0][0x39c] ;  /* 0x0000e700ff137b82 */ /* 0x000e220000000800 */
[----:B------:R-:W1:Y:S01]  /*00f0*/  LDCU.64 UR4, c[0x0][0x358] ;  /* 0x00006b00ff0477ac */ /* 0x000e620008000a00 */
[----:B------:R-:W-:Y:S01]  /*0100*/  HFMA2 R24, -RZ, RZ, 0, 0 ;  /* 0x00000000ff187431 */ /* 0x000fe200000001ff */
[----:B0-----:R-:W-:-:S13]  /*0110*/  ISETP.GE.AND P0, PT, R19, 0x1, PT ;  /* 0x000000011300780c */ /* 0x001fda0003f06270 */
[----:B-1----:R-:W-:Y:S05]  /*0120*/  @!P0 BRA `(.L_x_0) ;  /* 0x0000000400e08947 */ /* 0x002fea0003800000 */
[C---:B------:R-:W-:Y:S01]  /*0130*/  ISETP.GE.U32.AND P1, PT, R19.reuse, 0x8, PT ;  /* 0x000000081300780c */ /* 0x040fe20003f26070 */
[----:B------:R-:W-:Y:S01]  /*0140*/  IMAD R20, R16, R19, RZ ;  /* 0x0000001310147224 */ /* 0x000fe200078e02ff */
[----:B------:R-:W-:Y:S02]  /*0150*/  LOP3.LUT R27, R19, 0x7, RZ, 0xc0, !PT ;  /* 0x00000007131b7812 */ /* 0x000fe400078ec0ff */
[----:B------:R-:W-:Y:S02]  /*0160*/  MOV R24, RZ ;  /* 0x000000ff00187202 */ /* 0x000fe40000000f00 */
[----:B------:R-:W-:Y:S02]  /*0170*/  ISETP.NE.AND P0, PT, R27, RZ, PT ;  /* 0x000000ff1b00720c */ /* 0x000fe40003f05270 */
[----:B------:R-:W-:-:S05]  /*0180*/  MOV R21, RZ ;  /* 0x000000ff00157202 */ /* 0x000fca0000000f00 */
[----:B------:R-:W-:Y:S06]  /*0190*/  @!P1 BRA `(.L_x_1) ;  /* 0x0000000000c49947 */ /* 0x000fec0003800000 */
[----:B------:R-:W0:Y:S01]  /*01a0*/  LDC.64 R2, c[0x0][0x380] ;  /* 0x0000e000ff027b82 */ /* 0x000e220000000a00 */
[----:B------:R-:W-:Y:S02]  /*01b0*/  LOP3.LUT R21, R19, 0x7ffffff8, RZ, 0xc0, !PT ;  /* 0x7ffffff813157812 */ /* 0x000fe400078ec0ff */
[----:B------:R-:W-:Y:S02]  /*01c0*/  MOV R24, RZ ;  /* 0x000000ff00187202 */ /* 0x000fe40000000f00 */
[----:B------:R-:W-:Y:S02]  /*01d0*/  MOV R18, R0 ;  /* 0x0000000000127202 */ /* 0x000fe40000000f00 */
[----:B------:R-:W-:Y:S01]  /*01e0*/  IADD3 R22, PT, PT, -R21, RZ, RZ ;  /* 0x000000ff15167210 */ /* 0x000fe20007ffe1ff */
[----:B0-----:R-:W-:-:S03]  /*01f0*/  IMAD.WIDE.U32 R2, R20, 0x4, R2 ;  /* 0x0000000414027825 */ /* 0x001fc600078e0002 */
[----:B------:R-:W-:-:S04]  /*0200*/  IADD3 R4, P1, PT, R2, 0x10, RZ ;  /* 0x0000001002047810 */ /* 0x000fc80007f3e0ff */
[----:B------:R-:W-:-:S09]  /*0210*/  IADD3.X R5, PT, PT, RZ, R3, RZ, P1, !PT ;  /* 0x00000003ff057210 */ /* 0x000fd20000ffe4ff */
.L_x_2:
[----:B------:R-:W0:Y:S01]  /*0220*/  LDC.64 R14, c[0x0][0x388] ;  /* 0x0000e200ff0e7b82 */ /* 0x000e220000000a00 */
[----:B------:R-:W-:Y:S02]  /*0230*/  MOV R2, R4 ;  /* 0x0000000400027202 */ /* 0x000fe40000000f00 */
[----:B------:R-:W-:-:S05]  /*0240*/  MOV R3, R5 ;  /* 0x0000000500037202 */ /* 0x000fca0000000f00 */
[----:B------:R-:W2:Y:S04]  /*0250*/  LDG.E.CONSTANT R25, desc[UR4][R2.64+-0x10] ;  /* 0xfffff00402197981 */ /* 0x000ea8000c1e9900 */
[----:B------:R-:W3:Y:S04]  /*0260*/  LDG.E.CONSTANT R23, desc[UR4][R2.64+-0xc] ;  /* 0xfffff40402177981 */ /* 0x000ee8000c1e9900 */
[----:B------:R-:W4:Y:S04]  /*0270*/  LDG.E.CONSTANT R29, desc[UR4][R2.64+-0x8] ;  /* 0xfffff804021d7981 */ /* 0x000f28000c1e9900 */
[----:B------:R-:W5:Y:S01]  /*0280*/  LDG.E.CONSTANT R28, desc[UR4][R2.64+-0x4] ;  /* 0xfffffc04021c7981 */ /* 0x000f62000c1e9900 */
[----:B0-----:R-:W-:-:S05]  /*0290*/  IMAD.WIDE R14, R18, 0x4, R14 ;  /* 0x00000004120e7825 */ /* 0x001fca00078e020e */
[----:B------:R0:W2:Y:S01]  /*02a0*/  LDG.E.CONSTANT R26, desc[UR4][R14.64] ;  /* 0x000000040e1a7981 */ /* 0x0000a2000c1e9900 */
[----:B------:R-:W-:-:S04]  /*02b0*/  IMAD.WIDE R12, R17, 0x4, R14 ;  /* 0x00000004110c7825 */ /* 0x000fc800078e020e */
[C---:B------:R-:W-:Y:S02]  /*02c0*/  IMAD.WIDE R4, R17.reuse, 0x4, R12 ;  /* 0x0000000411047825 */ /* 0x040fe400078e020c */
[----:B------:R-:W3:Y:S02]  /*02d0*/  LDG.E.CONSTANT R12, desc[UR4][R12.64] ;  /* 0x000000040c0c7981 */ /* 0x000ee4000c1e9900 */
[C---:B------:R-:W-:Y:S02]  /*02e0*/  IMAD.WIDE R8, R17.reuse, 0x4, R4 ;  /* 0x0000000411087825 */ /* 0x040fe400078e0204 */
[----:B------:R-:W4:Y:S02]  /*02f0*/  LDG.E.CONSTANT R4, desc[UR4][R4.64] ;  /* 0x0000000404047981 */ /* 0x000f24000c1e9900 */
[C---:B------:R-:W-:Y:S02]  /*0300*/  IMAD.WIDE R6, R17.reuse, 0x4, R8 ;  /* 0x0000000411067825 */ /* 0x040fe400078e0208 */
[----:B------:R-:W5:Y:S02]  /*0310*/  LDG.E.CONSTANT R8, desc[UR4][R8.64] ;  /* 0x0000000408087981 */ /* 0x000f64000c1e9900 */
[----:B------:R-:W-:-:S02]  /*0320*/  IMAD.WIDE R10, R17, 0x4, R6 ;  /* 0x00000004110a7825 */ /* 0x000fc400078e0206 */
[----:B------:R-:W5:Y:S04]  /*0330*/  LDG.E.CONSTANT R5, desc[UR4][R2.64] ;  /* 0x0000000402057981 */ /* 0x000f68000c1e9900 */
[----:B------:R-:W5:Y:S01]  /*0340*/  LDG.E.CONSTANT R6, desc[UR4][R6.64] ;  /* 0x0000000406067981 */ /* 0x000f62000c1e9900 */
[----:B0-----:R-:W-:-:S03]  /*0350*/  IMAD.WIDE R14, R17, 0x4, R10 ;  /* 0x00000004110e7825 */ /* 0x001fc600078e020a */
[----:B------:R-:W5:Y:S04]  /*0360*/  LDG.E.CONSTANT R10, desc[UR4][R10.64] ;  /* 0x000000040a0a7981 */ /* 0x000f68000c1e9900 */
[----:B------:R-:W5:Y:S04]  /*0370*/  LDG.E.CONSTANT R13, desc[UR4][R14.64] ;  /* 0x000000040e0d7981 */ /* 0x000f68000c1e9900 */
[----:B------:R-:W5:Y:S04]  /*0380*/  LDG.E.CONSTANT R7, desc[UR4][R2.64+0x4] ;  /* 0x0000040402077981 */ /* 0x000f68000c1e9900 */
[----:B------:R-:W5:Y:S01]  /*0390*/  LDG.E.CONSTANT R9, desc[UR4][R2.64+0xc] ;  /* 0x00000c0402097981 */ /* 0x000f62000c1e9900 */
[----:B--2---:R-:W-:Y:S01]  /*03a0*/  FFMA R26, R25, R26, R24 ;  /* 0x0000001a191a7223 */ /* 0x004fe20000000018 */
[----:B------:R-:W-:-:S02]  /*03b0*/  IMAD.WIDE R24, R17, 0x4, R14 ;  /* 0x0000000411187825 */ /* 0x000fc400078e020e */
[----:B------:R-:W2:Y:S04]  /*03c0*/  LDG.E.CONSTANT R14, desc[UR4][R2.64+0x8] ;  /* 0x00000804020e7981 */ /* 0x000ea8000c1e9900 */
[----:B------:R-:W2:Y:S01]  /*03d0*/  LDG.E.CONSTANT R24, desc[UR4][R24.64] ;  /* 0x0000000418187981 */ /* 0x000ea2000c1e9900 */
[----:B---3--:R-:W-:Y:S01]  /*03e0*/  FFMA R12, R23, R12, R26 ;  /* 0x0000000c170c7223 */ /* 0x008fe2000000001a */
[----:B------:R-:W-:-:S03]  /*03f0*/  IADD3 R22, PT, PT, R22, 0x8, RZ ;  /* 0x0000000816167810 */ /* 0x000fc60007ffe0ff */
[----:B----4-:R-:W-:Y:S01]  /*0400*/  FFMA R29, R29, R4, R12 ;  /* 0x000000041d1d7223 */ /* 0x010fe2000000000c */
[----:B------:R-:W-:-:S03]  /*0410*/  ISETP.NE.AND P1, PT, R22, RZ, PT ;  /* 0x000000ff1600720c */ /* 0x000fc60003f25270 */
[----:B-----5:R-:W-:Y:S01]  /*0420*/  FFMA R8, R28, R8, R29 ;  /* 0x000000081c087223 */ /* 0x020fe2000000001d */
[----:B------:R-:W-:-:S03]  /*0430*/  IADD3 R4, P2, PT, R2, 0x20, RZ ;  /* 0x0000002002047810 */ /* 0x000fc60007f5e0ff */
[----:B------:R-:W-:Y:S01]  /*0440*/  FFMA R6, R5, R6, R8 ;  /* 0x0000000605067223 */ /* 0x000fe20000000008 */
[----:B------:R-:W-:Y:S02]  /*0450*/  IADD3.X R5, PT, PT, RZ, R3, RZ, P2, !PT ;  /* 0x00000003ff057210 */ /* 0x000fe400017fe4ff */
[----:B------:R-:W-:Y:S01]  /*0460*/  LEA R18, R17, R18, 0x3 ;  /* 0x0000001211127211 */ /* 0x000fe200078e18ff */
[----:B------:R-:W-:-:S04]  /*0470*/  FFMA R7, R7, R10, R6 ;  /* 0x0000000a07077223 */ /* 0x000fc80000000006 */
[----:B--2---:R-:W-:-:S04]  /*0480*/  FFMA R14, R14, R13, R7 ;  /* 0x0000000d0e0e7223 */ /* 0x004fc80000000007 */
[----:B------:R-:W-:Y:S01]  /*0490*/  FFMA R24, R9, R24, R14 ;  /* 0x0000001809187223 */ /* 0x000fe2000000000e */
[----:B------:R-:W-:Y:S06]  /*04a0*/  @P1 BRA `(.L_x_2) ;  /* 0xfffffffc005c1947 */ /* 0x000fec000383ffff */
.L_x_1:
[----:B------:R-:W-:Y:S05]  /*04b0*/  @!P0 BRA `(.L_x_0) ;  /* 0x0000000000fc8947 */ /* 0x000fea0003800000 */
[----:B------:R-:W-:Y:S02]  /*04c0*/  ISETP.GE.U32.AND P1, PT, R27, 0x4, PT ;  /* 0x000000041b00780c */ /* 0x000fe40003f26070 */
[----:B------:R-:W-:-:S04]  /*04d0*/  LOP3.LUT R14, R19, 0x3, RZ, 0xc0, !PT ;  /* 0x00000003130e7812 */ /* 0x000fc800078ec0ff */
[----:B------:R-:W-:-:S07]  /*04e0*/  ISETP.NE.AND P0, PT, R14, RZ, PT ;  /* 0x000000ff0e00720c */ /* 0x000fce0003f05270 */
[----:B------:R-:W-:Y:S06]  /*04f0*/  @!P1 BRA `(.L_x_3) ;  /* 0x00000000006c9947 */ /* 0x000fec0003800000 */
[----:B------:R-:W0:Y:S01]  /*0500*/  LDC.64 R4, c[0x0][0x388] ;  /* 0x0000e200ff047b82 */ /* 0x000e220000000a00 */
[----:B------:R-:W1:Y:S01]  /*0510*/  LDCU.64 UR6, c[0x0][0x380] ;  /* 0x00007000ff0677ac */ /* 0x000e620008000a00 */
[----:B------:R-:W-:Y:S01]  /*0520*/  IMAD R7, R21, R17, R0 ;  /* 0x0000001115077224 */ /* 0x000fe200078e0200 */
[CC--:B------:R-:W-:Y:S02]  /*0530*/  IADD3 R3, PT, PT, R20.reuse, R21.reuse, RZ ;  /* 0x0000001514037210 */ /* 0x0c0fe40007ffe0ff */
[----:B------:R-:W-:-:S03]  /*0540*/  IADD3 R8, P1, PT, R20, R21, RZ ;  /* 0x0000001514087210 */ /* 0x000fc60007f3e0ff */
[----:B------:R-:W2:Y:S01]  /*0550*/  LDC.64 R12, c[0x0][0x380] ;  /* 0x0000e000ff0c7b82 */ /* 0x000ea20000000a00 */
[----:B0-----:R-:W-:-:S04]  /*0560*/  IMAD.WIDE R4, R7, 0x4, R4 ;  /* 0x0000000407047825 */ /* 0x001fc800078e0204 */
[----:B------:R-:W-:Y:S02]  /*0570*/  IMAD.WIDE R6, R17, 0x4, R4 ;  /* 0x0000000411067825 */ /* 0x000fe400078e0204 */
[----:B------:R-:W3:Y:S02]  /*0580*/  LDG.E.CONSTANT R4, desc[UR4][R4.64] ;  /* 0x0000000404047981 */ /* 0x000ee4000c1e9900 */
[----:B--2---:R-:W-:Y:S01]  /*0590*/  IMAD.WIDE.U32 R12, R3, 0x4, R12 ;  /* 0x00000004030c7825 */ /* 0x004fe200078e000c */
[----:B------:R-:W-:Y:S02]  /*05a0*/  IADD3.X R3, PT, PT, RZ, RZ, RZ, P1, !PT ;  /* 0x000000ffff037210 */ /* 0x000fe40000ffe4ff */
[----:B-1----:R-:W-:-:S03]  /*05b0*/  LEA R2, P1, R8, UR6, 0x2 ;  /* 0x0000000608027c11 */ /* 0x002fc6000f8210ff */
[----:B------:R-:W3:Y:S01]  /*05c0*/  LDG.E.CONSTANT R13, desc[UR4][R12.64] ;  /* 0x000000040c0d7981 */ /* 0x000ee2000c1e9900 */
[----:B------:R-:W-:Y:S01]  /*05d0*/  LEA.HI.X R3, R8, UR7, R3, 0x2, P1 ;  /* 0x0000000708037c11 */ /* 0x000fe200088f1403 */
[C---:B------:R-:W-:Y:S02]  /*05e0*/  IMAD.WIDE R8, R17.reuse, 0x4, R6 ;  /* 0x0000000411087825 */ /* 0x040fe400078e0206 */
[----:B------:R-:W2:Y:S04]  /*05f0*/  LDG.E.CONSTANT R6, desc[UR4][R6.64] ;  /* 0x0000000406067981 */ /* 0x000ea8000c1e9900 */
[----:B------:R-:W2:Y:S01]  /*0600*/  LDG.E.CONSTANT R15, desc[UR4][R2.64+0x4] ;  /* 0x00000404020f7981 */ /* 0x000ea2000c1e9900 */
[----:B------:R-:W-:-:S03]  /*0610*/  IMAD.WIDE R10, R17, 0x4, R8 ;  /* 0x00000004110a7825 */ /* 0x000fc600078e0208 */
[----:B------:R-:W4:Y:S04]  /*0620*/  LDG.E.CONSTANT R22, desc[UR4][R8.64] ;  /* 0x0000000408167981 */ /* 0x000f28000c1e9900 */
[----:B------:R-:W4:Y:S04]  /*0630*/  LDG.E.CONSTANT R18, desc[UR4][R2.64+0x8] ;  /* 0x0000080402127981 */ /* 0x000f28000c1e9900 */
[----:B------:R-:W5:Y:S04]  /*0640*/  LDG.E.CONSTANT R26, desc[UR4][R2.64+0xc] ;  /* 0x00000c04021a7981 */ /* 0x000f68000c1e9900 */
[----:B------:R-:W5:Y:S01]  /*0650*/  LDG.E.CONSTANT R10, desc[UR4][R10.64] ;  /* 0x000000040a0a7981 */ /* 0x000f62000c1e9900 */
[----:B------:R-:W-:Y:S01]  /*0660*/  IADD3 R21, PT, PT, R21, 0x4, RZ ;  /* 0x0000000415157810 */ /* 0x000fe20007ffe0ff */
[----:B---3--:R-:W-:-:S04]  /*0670*/  FFMA R24, R13, R4, R24 ;  /* 0x000000040d187223 */ /* 0x008fc80000000018 */
[----:B--2---:R-:W-:-:S04]  /*0680*/  FFMA R15, R15, R6, R24 ;  /* 0x000000060f0f7223 */ /* 0x004fc80000000018 */
[----:B----4-:R-:W-:-:S04]  /*0690*/  FFMA R15, R18, R22, R15 ;  /* 0x00000016120f7223 */ /* 0x010fc8000000000f */
[----:B-----5:R-:W-:-:S07]  /*06a0*/  FFMA R24, R26, R10, R15 ;  /* 0x0000000a1a187223 */ /* 0x020fce000000000f */
.L_x_3:
[----:B------:R-:W-:Y:S05]  /*06b0*/  @!P0 BRA `(.L_x_0) ;  /* 0x00000000007c8947 */ /* 0x000fea0003800000 */
[----:B------:R-:W-:Y:S01]  /*06c0*/  ISETP.NE.AND P1, PT, R14, 0x1, PT ;  /* 0x000000010e00780c */ /* 0x000fe20003f25270 */
[----:B------:R-:W0:Y:S01]  /*06d0*/  LDC.64 R10, c[0x0][0x380] ;  /* 0x0000e000ff0a7b82 */ /* 0x000e220000000a00 */
[----:B------:R-:W-:-:S04]  /*06e0*/  LOP3.LUT R19, R19, 0x1, RZ, 0xc0, !PT ;  /* 0x0000000113137812 */ /* 0x000fc800078ec0ff */
[----:B------:R-:W-:-:S03]  /*06f0*/  ISETP.NE.U32.AND P0, PT, R19, 0x1, PT ;  /* 0x000000011300780c */ /* 0x000fc60003f05070 */
[----:B------:R-:W1:Y:S04]  /*0700*/  LDC.64 R8, c[0x0][0x388] ;  /* 0x0000e200ff087b82 */ /* 0x000e680000000a00 */
[CC--:B------:R-:W-:Y:S02]  /*0710*/  @P1 IADD3 R13, PT, PT, R20.reuse, R21.reuse, RZ ;  /* 0x00000015140d1210 */ /* 0x0c0fe40007ffe0ff */
[----:B------:R-:W-:Y:S02]  /*0720*/  @P1 IADD3 R12, P2, PT, R20, R21, RZ ;  /* 0x00000015140c1210 */ /* 0x000fe40007f5e0ff */
[----:B------:R-:W2:Y:S02]  /*0730*/  @P1 LDC.64 R2, c[0x0][0x380] ;  /* 0x0000e000ff021b82 */ /* 0x000ea40000000a00 */
[----:B------:R-:W-:-:S06]  /*0740*/  @P1 IADD3.X R14, PT, PT, RZ, RZ, RZ, P2, !PT ;  /* 0x000000ffff0e1210 */ /* 0x000fcc00017fe4ff */
[----:B------:R-:W3:Y:S01]  /*0750*/  LDC.64 R4, c[0x0][0x380] ;  /* 0x0000e000ff047b82 */ /* 0x000ee20000000a00 */
[----:B0-----:R-:W-:-:S04]  /*0760*/  @P1 IMAD.WIDE.U32 R10, R13, 0x4, R10 ;  /* 0x000000040d0a1825 */ /* 0x001fc800078e000a */
[C---:B------:R-:W-:Y:S01]  /*0770*/  @P1 IMAD R13, R21.reuse, R17, R0 ;  /* 0x00000011150d1224 */ /* 0x040fe200078e0200 */
[----:B------:R-:W-:Y:S01]  /*0780*/  @P1 IADD3 R21, PT, PT, R21, 0x2, RZ ;  /* 0x0000000215151810 */ /* 0x000fe20007ffe0ff */
[----:B------:R-:W4:Y:S01]  /*0790*/  @P1 LDG.E.CONSTANT R11, desc[UR4][R10.64] ;  /* 0x000000040a0b1981 */ /* 0x000f22000c1e9900 */
[----:B------:R-:W0:Y:S01]  /*07a0*/  LDC.64 R6, c[0x0][0x388] ;  /* 0x0000e200ff067b82 */ /* 0x000e220000000a00 */
[----:B-1----:R-:W-:Y:S01]  /*07b0*/  @P1 IMAD.WIDE R8, R13, 0x4, R8 ;  /* 0x000000040d081825 */ /* 0x002fe200078e0208 */
[----:B------:R-:W-:Y:S02]  /*07c0*/  @!P0 IADD3 R15, PT, PT, R20, R21, RZ ;  /* 0x00000015140f8210 */ /* 0x000fe40007ffe0ff */
[----:B--2---:R-:W-:Y:S01]  /*07d0*/  @P1 LEA R2, P2, R12, R2, 0x2 ;  /* 0x000000020c021211 */ /* 0x004fe200078410ff */
[----:B------:R-:W-:-:S03]  /*07e0*/  @!P0 IMAD R21, R21, R17, R0 ;  /* 0x0000001115158224 */ /* 0x000fc600078e0200 */
[----:B------:R-:W-:Y:S01]  /*07f0*/  @P1 LEA.HI.X R3, R12, R3, R14, 0x2, P2 ;  /* 0x000000030c031211 */ /* 0x000fe200010f140e */
[----:B------:R-:W-:Y:S01]  /*0800*/  @P1 IMAD.WIDE R12, R17, 0x4, R8 ;  /* 0x00000004110c1825 */ /* 0x000fe200078e0208 */
[----:B------:R-:W4:Y:S03]  /*0810*/  @P1 LDG.E.CONSTANT R14, desc[UR4][R8.64] ;  /* 0x00000004080e1981 */ /* 0x000f26000c1e9900 */
[----:B---3--:R-:W-:Y:S01]  /*0820*/  @!P0 IMAD.WIDE.U32 R4, R15, 0x4, R4 ;  /* 0x000000040f048825 */ /* 0x008fe200078e0004 */
[----:B------:R-:W2:Y:S04]  /*0830*/  @P1 LDG.E.CONSTANT R2, desc[UR4][R2.64+0x4] ;  /* 0x0000040402021981 */ /* 0x000ea8000c1e9900 */
[----:B------:R-:W2:Y:S01]  /*0840*/  @P1 LDG.E.CONSTANT R12, desc[UR4][R12.64] ;  /* 0x000000040c0c1981 */ /* 0x000ea2000c1e9900 */
[----:B0-----:R-:W-:-:S03]  /*0850*/  @!P0 IMAD.WIDE R6, R21, 0x4, R6 ;  /* 0x0000000415068825 */ /* 0x001fc600078e0206 */
[----:B------:R-:W3:Y:S04]  /*0860*/  @!P0 LDG.E.CONSTANT R5, desc[UR4][R4.64] ;  /* 0x0000000404058981 */ /* 0x000ee8000c1e9900 */
[----:B------:R-:W3:Y:S01]  /*0870*/  @!P0 LDG.E.CONSTANT R6, desc[UR4][R6.64] ;  /* 0x0000000406068981 */ /* 0x000ee2000c1e9900 */
[----:B----4-:R-:W-:-:S04]  /*0880*/  @P1 FFMA R11, R11, R14, R24 ;  /* 0x0000000e0b0b1223 */ /* 0x010fc80000000018 */
[----:B--2---:R-:W-:-:S04]  /*0890*/  @P1 FFMA R24, R2, R12, R11 ;  /* 0x0000000c02181223 */ /* 0x004fc8000000000b */
[----:B---3--:R-:W-:-:S07]  /*08a0*/  @!P0 FFMA R24, R5, R6, R24 ;  /* 0x0000000605188223 */ /* 0x008fce0000000018 */
.L_x_0:
[----:B------:R-:W0:Y:S01]  /*08b0*/  LDC.64 R2, c[0x0][0x390] ;  /* 0x0000e400ff027b82 */ /* 0x000e220000000a00 */
[----:B------:R-:W-:-:S04]  /*08c0*/  IMAD R17, R16, R17, R0 ;  /* 0x0000001110117224 */ /* 0x000fc800078e0200 */
[----:B0-----:R-:W-:-:S05]  /*08d0*/  IMAD.WIDE R2, R17, 0x4, R2 ;  /* 0x0000000411027825 */ /* 0x001fca00078e0202 */
[----:B------:R-:W-:Y:S01]  /*08e0*/  STG.E desc[UR4][R2.64], R24 ;  /* 0x0000001802007986 */ /* 0x000fe2000c101904 */
[----:B------:R-:W-:Y:S05]  /*08f0*/  EXIT ;  /* 0x000000000000794d */ /* 0x000fea0003800000 */
.L_x_4:
[----:B------:R-:W-:-:S00]  /*0900*/  BRA `(.L_x_4) ;  /* 0xfffffffc00fc7947 */ /* 0x000fc0000383ffff */
[----:B------:R-:W-:-:S00]  /*0910*/  NOP ;  /* 0x0000000000007918 */ /* 0x000fc00000000000 */
        /* <DEDUP_REMOVED lines=14> */
.L_x_5:


//--------------------- .nv.shared.reserved.0     --------------------------
	.section	.nv.shared.reserved.0,"aw",@nobits
	.weak		__nv_reservedSMEM_offset_0_alias
	.size		__nv_reservedSMEM_offset_0_alias, 0, 64
	.other		__nv_reservedSMEM_offset_0_alias,@"STO_CUDA_RESERVED_SHARED STV_DEFAULT"
__nv_reservedSMEM_offset_0_alias:
	.zero		0
	.zero		64


//--------------------- .nv.constant0._Z12matMulKernelPKfS0_Pfiii --------------------------
	.section	.nv.constant0._Z12matMulKernelPKfS0_Pfiii,"a",@progbits
	.sectionflags	@""
	.align	4
.nv.constant0._Z12matMulKernelPKfS0_Pfiii:
	.zero		932


//--------------------- SYMBOLS --------------------------

	.type		.nv.reservedSmem.offset0,@object
	.size		.nv.reservedSmem.offset0,0x4
